//
// Generated by NVIDIA NVVM Compiler
//
// Compiler Build ID: CL-36424714
// Cuda compilation tools, release 13.0, V13.0.88
// Based on NVVM 20.0.0
//

.version 9.0
.target sm_100
.address_size 64

	// .globl	get_roi_cuda_sourcecode_row_major

.visible .entry get_roi_cuda_sourcecode_row_major(
	.param .u64 .ptr .align 1 get_roi_cuda_sourcecode_row_major_param_0,
	.param .u64 .ptr .align 1 get_roi_cuda_sourcecode_row_major_param_1,
	.param .u64 .ptr .align 1 get_roi_cuda_sourcecode_row_major_param_2
)
{
	.reg .b32 	%r<13>;
	.reg .b32 	%f<2>;
	.reg .b64 	%rd<13>;

	ld.param.u64 	%rd1, [get_roi_cuda_sourcecode_row_major_param_0];
	ld.param.u64 	%rd2, [get_roi_cuda_sourcecode_row_major_param_1];
	ld.param.u64 	%rd3, [get_roi_cuda_sourcecode_row_major_param_2];
	cvta.to.global.u64 	%rd4, %rd1;
	cvta.to.global.u64 	%rd5, %rd2;
	cvta.to.global.u64 	%rd6, %rd3;
	mov.u32 	%r1, %nctaid.x;
	mov.u32 	%r2, %nctaid.y;
	mov.u32 	%r3, %ctaid.x;
	mov.u32 	%r4, %ctaid.y;
	mov.u32 	%r5, %tid.x;
	mad.lo.s32 	%r6, %r3, %r2, %r4;
	mul.wide.u32 	%rd7, %r6, 4;
	add.s64 	%rd8, %rd6, %rd7;
	ld.global.u32 	%r7, [%rd8];
	add.s32 	%r8, %r7, %r5;
	mul.lo.s32 	%r9, %r5, %r1;
	mad.lo.s32 	%r10, %r9, %r2, %r6;
	mul.lo.s32 	%r11, %r2, %r1;
	mad.lo.s32 	%r12, %r11, %r8, %r6;
	mul.wide.s32 	%rd9, %r12, 4;
	add.s64 	%rd10, %rd5, %rd9;
	ld.global.f32 	%f1, [%rd10];
	mul.wide.u32 	%rd11, %r10, 4;
	add.s64 	%rd12, %rd4, %rd11;
	st.global.f32 	[%rd12], %f1;
	ret;

}


// ===== COMPILED SASS (sm_100) =====

	.target	sm_100

	.elftype	@"ET_EXEC"


//--------------------- .note.nv.tkinfo           --------------------------
	.section	.note.nv.tkinfo,"",@"SHT_NOTE"
	.sectionflags	@"SHF_NOTE_NV_TKINFO"
	.tkinfo
        /*0018*/ 	.word	0x00000002
        /*0030*/ 	.string	""
        /*0030*/ 	.string	"ptxas"
        /*0030*/ 	.string	"Cuda compilation tools, release 13.0, V13.0.88"
        /*0030*/ 	.string	"Build cuda_13.0.r13.0/compiler.36424714_0"
        /*0030*/ 	.string	"-arch sm_100 -m 64 "



//--------------------- .note.nv.cuinfo           --------------------------
	.section	.note.nv.cuinfo,"",@"SHT_NOTE"
	.sectionflags	@"SHF_NOTE_NV_CUINFO"
        /*0018*/ 	.short	0x0002
        /*001a*/ 	.short	0x0064
        /*001c*/ 	.short	0x0082
	.zero		2


//--------------------- .nv.info                  --------------------------
	.section	.nv.info,"",@"SHT_CUDA_INFO"
	.align	4


	//----- nvinfo : EIATTR_REGCOUNT
	.align		4
        /*0000*/ 	.byte	0x04, 0x2f
        /*0002*/ 	.short	(.L_1 - .L_0)
	.align		4
.L_0:
        /*0004*/ 	.word	index@(get_roi_cuda_sourcecode_row_major)
        /*0008*/ 	.word	0x0000000c


	//----- nvinfo : EIATTR_FRAME_SIZE
	.align		4
.L_1:
        /*000c*/ 	.byte	0x04, 0x11
        /*000e*/ 	.short	(.L_3 - .L_2)
	.align		4
.L_2:
        /*0010*/ 	.word	index@(get_roi_cuda_sourcecode_row_major)
        /*0014*/ 	.word	0x00000000


	//----- nvinfo : EIATTR_MIN_STACK_SIZE
	.align		4
.L_3:
        /*0018*/ 	.byte	0x04, 0x12
        /*001a*/ 	.short	(.L_5 - .L_4)
	.align		4
.L_4:
        /*001c*/ 	.word	index@(get_roi_cuda_sourcecode_row_major)
        /*0020*/ 	.word	0x00000000
.L_5:


//--------------------- .nv.compat                --------------------------
	.section	.nv.compat,"",@"SHT_CUDA_COMPAT_INFO"
	.align	4
        /*0000*/ 	.byte	0x02, 0x09, 0x00, 0x00, 0x02, 0x02, 0x01, 0x00, 0x02, 0x05, 0x05, 0x00, 0x03, 0x07, 0x01, 0x01
        /*0010*/ 	.byte	0x02, 0x03, 0x00, 0x00, 0x02, 0x06, 0x01, 0x00, 0x04, 0x0b, 0x08, 0x00, 0x09, 0x00, 0x00, 0x00
        /*0020*/ 	.byte	0x00, 0x00, 0x00, 0x00


//--------------------- .nv.info.get_roi_cuda_sourcecode_row_major --------------------------
	.section	.nv.info.get_roi_cuda_sourcecode_row_major,"",@"SHT_CUDA_INFO"
	.sectionflags	@""
	.align	4


	//----- nvinfo : EIATTR_CUDA_API_VERSION
	.align		4
        /*0000*/ 	.byte	0x04, 0x37
        /*0002*/ 	.short	(.L_7 - .L_6)
.L_6:
        /*0004*/ 	.word	0x00000082


	//----- nvinfo : EIATTR_KPARAM_INFO
	.align		4
.L_7:
        /*0008*/ 	.byte	0x04, 0x17
        /*000a*/ 	.short	(.L_9 - .L_8)
.L_8:
        /*000c*/ 	.word	0x00000000
        /*0010*/ 	.short	0x0002
        /*0012*/ 	.short	0x0010
        /*0014*/ 	.byte	0x00, 0xf5, 0x21, 0x00


	//----- nvinfo : EIATTR_KPARAM_INFO
	.align		4
.L_9:
        /*0018*/ 	.byte	0x04, 0x17
        /*001a*/ 	.short	(.L_11 - .L_10)
.L_10:
        /*001c*/ 	.word	0x00000000
        /*0020*/ 	.short	0x0001
        /*0022*/ 	.short	0x0008
        /*0024*/ 	.byte	0x00, 0xf5, 0x21, 0x00


	//----- nvinfo : EIATTR_KPARAM_INFO
	.align		4
.L_11:
        /*0028*/ 	.byte	0x04, 0x17
        /*002a*/ 	.short	(.L_13 - .L_12)
.L_12:
        /*002c*/ 	.word	0x00000000
        /*0030*/ 	.short	0x0000
        /*0032*/ 	.short	0x0000
        /*0034*/ 	.byte	0x00, 0xf5, 0x21, 0x00


	//----- nvinfo : EIATTR_SPARSE_MMA_MASK
	.align		4
.L_13:
        /*0038*/ 	.byte	0x03, 0x50
        /*003a*/ 	.short	0x0000


	//----- nvinfo : EIATTR_MAXREG_COUNT
	.align		4
        /*003c*/ 	.byte	0x03, 0x1b
        /*003e*/ 	.short	0x00ff


	//----- nvinfo : EIATTR_MERCURY_ISA_VERSION
	.align		4
        /*0040*/ 	.byte	0x03, 0x5f
        /*0042*/ 	.short	0x0101


	//----- nvinfo : EIATTR_VRC_CTA_INIT_COUNT
	.align		4
        /*0044*/ 	.byte	0x02, 0x4a
	.zero		1
	.zero		1


	//----- nvinfo : EIATTR_EXIT_INSTR_OFFSETS
	.align		4
        /*0048*/ 	.byte	0x04, 0x1c
        /*004a*/ 	.short	(.L_15 - .L_14)


	//   ....[0]....
.L_14:
        /*004c*/ 	.word	0x00000150


	//----- nvinfo : EIATTR_CBANK_PARAM_SIZE
	.align		4
.L_15:
        /*0050*/ 	.byte	0x03, 0x19
        /*0052*/ 	.short	0x0018


	//----- nvinfo : EIATTR_PARAM_CBANK
	.align		4
        /*0054*/ 	.byte	0x04, 0x0a
        /*0056*/ 	.short	(.L_17 - .L_16)
	.align		4
.L_16:
        /*0058*/ 	.word	index@(.nv.constant0.get_roi_cuda_sourcecode_row_major)
        /*005c*/ 	.short	0x0380
        /*005e*/ 	.short	0x0018


	//----- nvinfo : EIATTR_SW_WAR
	.align		4
.L_17:
        /*0060*/ 	.byte	0x04, 0x36
        /*0062*/ 	.short	(.L_19 - .L_18)
.L_18:
        /*0064*/ 	.word	0x00000008
.L_19:


//--------------------- .nv.callgraph             --------------------------
	.section	.nv.callgraph,"",@"SHT_CUDA_CALLGRAPH"
	.align	4
	.sectionentsize	8
	.align		4
        /*0000*/ 	.word	0x00000000
	.align		4
        /*0004*/ 	.word	0xffffffff
	.align		4
        /*0008*/ 	.word	0x00000000
	.align		4
        /*000c*/ 	.word	0xfffffffe
	.align		4
        /*0010*/ 	.word	0x00000000
	.align		4
        /*0014*/ 	.word	0xfffffffd
	.align		4
        /*0018*/ 	.word	0x00000000
	.align		4
        /*001c*/ 	.word	0xfffffffc


//--------------------- .text.get_roi_cuda_sourcecode_row_major --------------------------
	.section	.text.get_roi_cuda_sourcecode_row_major,"ax",@progbits
	.align	128
        .global         get_roi_cuda_sourcecode_row_major
        .type           get_roi_cuda_sourcecode_row_major,@function
        .size           get_roi_cuda_sourcecode_row_major,(.L_x_1 - get_roi_cuda_sourcecode_row_major)
        .other          get_roi_cuda_sourcecode_row_major,@"STO_CUDA_ENTRY STV_DEFAULT"
get_roi_cuda_sourcecode_row_major:
.text.get_roi_cuda_sourcecode_row_major:
[----:B------:R-:W-:Y:S01]  /*0000*/  LDC R1, c[0x0][0x37c] ;  /* 0x0000df00ff017b82 */ /* 0x000fe20000000800 */
[----:B------:R-:W0:Y:S07]  /*0010*/  S2R R9, SR_CTAID.X ;  /* 0x0000000000097919 */ /* 0x000e2e0000002500 */
[----:B------:R-:W1:Y:S01]  /*0020*/  LDC.64 R2, c[0x0][0x390] ;  /* 0x0000e400ff027b82 */ /* 0x000e620000000a00 */
[----:B------:R-:W2:Y:S01]  /*0030*/  LDCU UR4, c[0x0][0x370] ;  /* 0x00006e00ff0477ac */ /* 0x000ea20008000800 */
[----:B------:R-:W0:Y:S01]  /*0040*/  S2R R0, SR_CTAID.Y ;  /* 0x0000000000007919 */ /* 0x000e220000002600 */
[----:B------:R-:W0:Y:S01]  /*0050*/  LDCU UR5, c[0x0][0x374] ;  /* 0x00006e80ff0577ac */ /* 0x000e220008000800 */
[----:B------:R-:W3:Y:S01]  /*0060*/  LDCU.64 UR6, c[0x0][0x358] ;  /* 0x00006b00ff0677ac */ /* 0x000ee20008000a00 */
[----:B------:R-:W4:Y:S03]  /*0070*/  S2R R8, SR_TID.X ;  /* 0x0000000000087919 */ /* 0x000f260000002100 */
[----:B------:R-:W5:Y:S01]  /*0080*/  LDC.64 R4, c[0x0][0x388] ;  /* 0x0000e200ff047b82 */ /* 0x000f620000000a00 */
[----:B0-----:R-:W-:-:S04]  /*0090*/  IMAD R9, R9, UR5, R0 ;  /* 0x0000000509097c24 */ /* 0x001fc8000f8e0200 */
[----:B-1----:R-:W-:-:S06]  /*00a0*/  IMAD.WIDE.U32 R2, R9, 0x4, R2 ;  /* 0x0000000409027825 */ /* 0x002fcc00078e0002 */
[----:B---3--:R-:W4:Y:S01]  /*00b0*/  LDG.E R2, desc[UR6][R2.64] ;  /* 0x0000000602027981 */ /* 0x008f22000c1e1900 */
[----:B--2---:R-:W-:Y:S01]  /*00c0*/  UIMAD UR4, UR4, UR5, URZ ;  /* 0x00000005040472a4 */ /* 0x004fe2000f8e02ff */
[----:B----4-:R-:W-:-:S05]  /*00d0*/  IADD3 R0, PT, PT, R2, R8, RZ ;  /* 0x0000000802007210 */ /* 0x010fca0007ffe0ff */
[----:B------:R-:W-:-:S04]  /*00e0*/  IMAD R7, R0, UR4, R9 ;  /* 0x0000000400077c24 */ /* 0x000fc8000f8e0209 */
[----:B-----5:R-:W-:Y:S02]  /*00f0*/  IMAD.WIDE R4, R7, 0x4, R4 ;  /* 0x0000000407047825 */ /* 0x020fe400078e0204 */
[----:B------:R-:W0:Y:S04]  /*0100*/  LDC.64 R6, c[0x0][0x380] ;  /* 0x0000e000ff067b82 */ /* 0x000e280000000a00 */
[----:B------:R-:W2:Y:S01]  /*0110*/  LDG.E R5, desc[UR6][R4.64] ;  /* 0x0000000604057981 */ /* 0x000ea2000c1e1900 */
[----:B------:R-:W-:-:S04]  /*0120*/  IMAD R9, R8, UR4, R9 ;  /* 0x0000000408097c24 */ /* 0x000fc8000f8e0209 */
[----:B0-----:R-:W-:-:S05]  /*0130*/  IMAD.WIDE.U32 R6, R9, 0x4, R6 ;  /* 0x0000000409067825 */ /* 0x001fca00078e0006 */
[----:B--2---:R-:W-:Y:S01]  /*0140*/  STG.E desc[UR6][R6.64], R5 ;  /* 0x0000000506007986 */ /* 0x004fe2000c101906 */
[----:B------:R-:W-:Y:S05]  /*0150*/  EXIT ;  /* 0x000000000000794d */ /* 0x000fea0003800000 */
.L_x_0:
[----:B------:R-:W-:-:S00]  /*0160*/  BRA `(.L_x_0) ;  /* 0xfffffffc00fc7947 */ /* 0x000fc0000383ffff */
[----:B------:R-:W-:-:S00]  /*0170*/  NOP ;  /* 0x0000000000007918 */ /* 0x000fc00000000000 */
        /* <DEDUP_REMOVED lines=8> */
.L_x_1:


//--------------------- .nv.shared.reserved.0     --------------------------
	.section	.nv.shared.reserved.0,"aw",@nobits
	.weak		__nv_reservedSMEM_offset_0_alias
	.size		__nv_reservedSMEM_offset_0_alias, 0, 64
	.other		__nv_reservedSMEM_offset_0_alias,@"STO_CUDA_RESERVED_SHARED STV_DEFAULT"
__nv_reservedSMEM_offset_0_alias:
	.zero		0
	.zero		64


//--------------------- .nv.constant0.get_roi_cuda_sourcecode_row_major --------------------------
	.section	.nv.constant0.get_roi_cuda_sourcecode_row_major,"a",@progbits
	.sectionflags	@""
	.align	4
.nv.constant0.get_roi_cuda_sourcecode_row_major:
	.zero		920


//--------------------- SYMBOLS --------------------------

	.type		.nv.reservedSmem.offset0,@object
	.size		.nv.reservedSmem.offset0,0x4
